//
// Generated by NVIDIA NVVM Compiler
//
// Compiler Build ID: CL-36424714
// Cuda compilation tools, release 13.0, V13.0.88
// Based on NVVM 20.0.0
//

.version 9.0
.target sm_100
.address_size 64

	// .globl	_Z14transposeNaivePfPKf
// _ZZ14transposeNaivePfPKfE4tile has been demoted
// _ZZ15transposePaddedPfPKfE4tile has been demoted

.visible .entry _Z14transposeNaivePfPKf(
	.param .u64 .ptr .align 1 _Z14transposeNaivePfPKf_param_0,
	.param .u64 .ptr .align 1 _Z14transposeNaivePfPKf_param_1
)
{
	.reg .b32 	%r<14>;
	.reg .b32 	%f<3>;
	.reg .b64 	%rd<8>;
	// demoted variable
	.shared .align 4 .b8 _ZZ14transposeNaivePfPKfE4tile[4096];
	ld.param.u64 	%rd1, [_Z14transposeNaivePfPKf_param_0];
	ld.param.u64 	%rd2, [_Z14transposeNaivePfPKf_param_1];
	cvta.to.global.u64 	%rd3, %rd1;
	cvta.to.global.u64 	%rd4, %rd2;
	mov.u32 	%r1, %tid.x;
	mov.u32 	%r2, %tid.y;
	shl.b32 	%r3, %r1, 5;
	add.s32 	%r4, %r3, %r2;
	mul.wide.u32 	%rd5, %r4, 4;
	add.s64 	%rd6, %rd4, %rd5;
	ld.global.nc.f32 	%f1, [%rd6];
	shl.b32 	%r5, %r2, 7;
	mov.u32 	%r6, _ZZ14transposeNaivePfPKfE4tile;
	add.s32 	%r7, %r6, %r5;
	shl.b32 	%r8, %r1, 2;
	add.s32 	%r9, %r7, %r8;
	st.shared.f32 	[%r9], %f1;
	bar.sync 	0;
	shl.b32 	%r10, %r1, 7;
	add.s32 	%r11, %r6, %r10;
	shl.b32 	%r12, %r2, 2;
	add.s32 	%r13, %r11, %r12;
	ld.shared.f32 	%f2, [%r13];
	add.s64 	%rd7, %rd3, %rd5;
	st.global.f32 	[%rd7], %f2;
	ret;

}
	// .globl	_Z15transposePaddedPfPKf
.visible .entry _Z15transposePaddedPfPKf(
	.param .u64 .ptr .align 1 _Z15transposePaddedPfPKf_param_0,
	.param .u64 .ptr .align 1 _Z15transposePaddedPfPKf_param_1
)
{
	.reg .b32 	%r<12>;
	.reg .b32 	%f<3>;
	.reg .b64 	%rd<8>;
	// demoted variable
	.shared .align 4 .b8 _ZZ15transposePaddedPfPKfE4tile[4224];
	ld.param.u64 	%rd1, [_Z15transposePaddedPfPKf_param_0];
	ld.param.u64 	%rd2, [_Z15transposePaddedPfPKf_param_1];
	cvta.to.global.u64 	%rd3, %rd1;
	cvta.to.global.u64 	%rd4, %rd2;
	mov.u32 	%r1, %tid.x;
	mov.u32 	%r2, %tid.y;
	shl.b32 	%r3, %r1, 5;
	add.s32 	%r4, %r3, %r2;
	mul.wide.u32 	%rd5, %r4, 4;
	add.s64 	%rd6, %rd4, %rd5;
	ld.global.nc.f32 	%f1, [%rd6];
	mov.u32 	%r5, _ZZ15transposePaddedPfPKfE4tile;
	mad.lo.s32 	%r6, %r2, 132, %r5;
	shl.b32 	%r7, %r1, 2;
	add.s32 	%r8, %r6, %r7;
	st.shared.f32 	[%r8], %f1;
	bar.sync 	0;
	mad.lo.s32 	%r9, %r1, 132, %r5;
	shl.b32 	%r10, %r2, 2;
	add.s32 	%r11, %r9, %r10;
	ld.shared.f32 	%f2, [%r11];
	add.s64 	%rd7, %rd3, %rd5;
	st.global.f32 	[%rd7], %f2;
	ret;

}


// ===== COMPILED SASS (sm_100) =====

	.target	sm_100

	.elftype	@"ET_EXEC"


//--------------------- .note.nv.tkinfo           --------------------------
	.section	.note.nv.tkinfo,"",@"SHT_NOTE"
	.sectionflags	@"SHF_NOTE_NV_TKINFO"
	.tkinfo
        /*0018*/ 	.word	0x00000002
        /*0030*/ 	.string	""
        /*0030*/ 	.string	"ptxas"
        /*0030*/ 	.string	"Cuda compilation tools, release 13.0, V13.0.88"
        /*0030*/ 	.string	"Build cuda_13.0.r13.0/compiler.36424714_0"
        /*0030*/ 	.string	"-arch sm_100 -m 64 "



//--------------------- .note.nv.cuinfo           --------------------------
	.section	.note.nv.cuinfo,"",@"SHT_NOTE"
	.sectionflags	@"SHF_NOTE_NV_CUINFO"
        /*0018*/ 	.short	0x0002
        /*001a*/ 	.short	0x0064
        /*001c*/ 	.short	0x0082
	.zero		2


//--------------------- .nv.info                  --------------------------
	.section	.nv.info,"",@"SHT_CUDA_INFO"
	.align	4


	//----- nvinfo : EIATTR_REGCOUNT
	.align		4
        /*0000*/ 	.byte	0x04, 0x2f
        /*0002*/ 	.short	(.L_1 - .L_0)
	.align		4
.L_0:
        /*0004*/ 	.word	index@(_Z14transposeNaivePfPKf)
        /*0008*/ 	.word	0x0000000c


	//----- nvinfo : EIATTR_FRAME_SIZE
	.align		4
.L_1:
        /*000c*/ 	.byte	0x04, 0x11
        /*000e*/ 	.short	(.L_3 - .L_2)
	.align		4
.L_2:
        /*0010*/ 	.word	index@(_Z14transposeNaivePfPKf)
        /*0014*/ 	.word	0x00000000


	//----- nvinfo : EIATTR_REGCOUNT
	.align		4
.L_3:
        /*0018*/ 	.byte	0x04, 0x2f
        /*001a*/ 	.short	(.L_5 - .L_4)
	.align		4
.L_4:
        /*001c*/ 	.word	index@(_Z15transposePaddedPfPKf)
        /*0020*/ 	.word	0x0000000e


	//----- nvinfo : EIATTR_FRAME_SIZE
	.align		4
.L_5:
        /*0024*/ 	.byte	0x04, 0x11
        /*0026*/ 	.short	(.L_7 - .L_6)
	.align		4
.L_6:
        /*0028*/ 	.word	index@(_Z15transposePaddedPfPKf)
        /*002c*/ 	.word	0x00000000


	//----- nvinfo : EIATTR_MIN_STACK_SIZE
	.align		4
.L_7:
        /*0030*/ 	.byte	0x04, 0x12
        /*0032*/ 	.short	(.L_9 - .L_8)
	.align		4
.L_8:
        /*0034*/ 	.word	index@(_Z15transposePaddedPfPKf)
        /*0038*/ 	.word	0x00000000


	//----- nvinfo : EIATTR_MIN_STACK_SIZE
	.align		4
.L_9:
        /*003c*/ 	.byte	0x04, 0x12
        /*003e*/ 	.short	(.L_11 - .L_10)
	.align		4
.L_10:
        /*0040*/ 	.word	index@(_Z14transposeNaivePfPKf)
        /*0044*/ 	.word	0x00000000
.L_11:


//--------------------- .nv.compat                --------------------------
	.section	.nv.compat,"",@"SHT_CUDA_COMPAT_INFO"
	.align	4
        /*0000*/ 	.byte	0x02, 0x09, 0x00, 0x00, 0x02, 0x02, 0x01, 0x00, 0x02, 0x05, 0x05, 0x00, 0x03, 0x07, 0x01, 0x01
        /*0010*/ 	.byte	0x02, 0x03, 0x00, 0x00, 0x02, 0x06, 0x01, 0x00, 0x04, 0x0b, 0x08, 0x00, 0x09, 0x00, 0x00, 0x00
        /*0020*/ 	.byte	0x00, 0x00, 0x00, 0x00


//--------------------- .nv.info._Z15transposePaddedPfPKf --------------------------
	.section	.nv.info._Z15transposePaddedPfPKf,"",@"SHT_CUDA_INFO"
	.sectionflags	@""
	.align	4


	//----- nvinfo : EIATTR_CUDA_API_VERSION
	.align		4
        /*0000*/ 	.byte	0x04, 0x37
        /*0002*/ 	.short	(.L_13 - .L_12)
.L_12:
        /*0004*/ 	.word	0x00000082


	//----- nvinfo : EIATTR_KPARAM_INFO
	.align		4
.L_13:
        /*0008*/ 	.byte	0x04, 0x17
        /*000a*/ 	.short	(.L_15 - .L_14)
.L_14:
        /*000c*/ 	.word	0x00000000
        /*0010*/ 	.short	0x0001
        /*0012*/ 	.short	0x0008
        /*0014*/ 	.byte	0x00, 0xf5, 0x21, 0x00


	//----- nvinfo : EIATTR_KPARAM_INFO
	.align		4
.L_15:
        /*0018*/ 	.byte	0x04, 0x17
        /*001a*/ 	.short	(.L_17 - .L_16)
.L_16:
        /*001c*/ 	.word	0x00000000
        /*0020*/ 	.short	0x0000
        /*0022*/ 	.short	0x0000
        /*0024*/ 	.byte	0x00, 0xf5, 0x21, 0x00


	//----- nvinfo : EIATTR_SPARSE_MMA_MASK
	.align		4
.L_17:
        /*0028*/ 	.byte	0x03, 0x50
        /*002a*/ 	.short	0x0000


	//----- nvinfo : EIATTR_MAXREG_COUNT
	.align		4
        /*002c*/ 	.byte	0x03, 0x1b
        /*002e*/ 	.short	0x00ff


	//----- nvinfo : EIATTR_NUM_BARRIERS
	.align		4
        /*0030*/ 	.byte	0x02, 0x4c
        /*0032*/ 	.byte	0x01
	.zero		1


	//----- nvinfo : EIATTR_MERCURY_ISA_VERSION
	.align		4
        /*0034*/ 	.byte	0x03, 0x5f
        /*0036*/ 	.short	0x0101


	//----- nvinfo : EIATTR_VRC_CTA_INIT_COUNT
	.align		4
        /*0038*/ 	.byte	0x02, 0x4a
	.zero		1
	.zero		1


	//----- nvinfo : EIATTR_EXIT_INSTR_OFFSETS
	.align		4
        /*003c*/ 	.byte	0x04, 0x1c
        /*003e*/ 	.short	(.L_19 - .L_18)


	//   ....[0]....
.L_18:
        /*0040*/ 	.word	0x00000150


	//----- nvinfo : EIATTR_CBANK_PARAM_SIZE
	.align		4
.L_19:
        /*0044*/ 	.byte	0x03, 0x19
        /*0046*/ 	.short	0x0010


	//----- nvinfo : EIATTR_PARAM_CBANK
	.align		4
        /*0048*/ 	.byte	0x04, 0x0a
        /*004a*/ 	.short	(.L_21 - .L_20)
	.align		4
.L_20:
        /*004c*/ 	.word	index@(.nv.constant0._Z15transposePaddedPfPKf)
        /*0050*/ 	.short	0x0380
        /*0052*/ 	.short	0x0010


	//----- nvinfo : EIATTR_SW_WAR
	.align		4
.L_21:
        /*0054*/ 	.byte	0x04, 0x36
        /*0056*/ 	.short	(.L_23 - .L_22)
.L_22:
        /*0058*/ 	.word	0x00000008
.L_23:


//--------------------- .nv.info._Z14transposeNaivePfPKf --------------------------
	.section	.nv.info._Z14transposeNaivePfPKf,"",@"SHT_CUDA_INFO"
	.sectionflags	@""
	.align	4


	//----- nvinfo : EIATTR_CUDA_API_VERSION
	.align		4
        /*0000*/ 	.byte	0x04, 0x37
        /*0002*/ 	.short	(.L_25 - .L_24)
.L_24:
        /*0004*/ 	.word	0x00000082


	//----- nvinfo : EIATTR_KPARAM_INFO
	.align		4
.L_25:
        /*0008*/ 	.byte	0x04, 0x17
        /*000a*/ 	.short	(.L_27 - .L_26)
.L_26:
        /*000c*/ 	.word	0x00000000
        /*0010*/ 	.short	0x0001
        /*0012*/ 	.short	0x0008
        /*0014*/ 	.byte	0x00, 0xf5, 0x21, 0x00


	//----- nvinfo : EIATTR_KPARAM_INFO
	.align		4
.L_27:
        /*0018*/ 	.byte	0x04, 0x17
        /*001a*/ 	.short	(.L_29 - .L_28)
.L_28:
        /*001c*/ 	.word	0x00000000
        /*0020*/ 	.short	0x0000
        /*0022*/ 	.short	0x0000
        /*0024*/ 	.byte	0x00, 0xf5, 0x21, 0x00


	//----- nvinfo : EIATTR_SPARSE_MMA_MASK
	.align		4
.L_29:
        /*0028*/ 	.byte	0x03, 0x50
        /*002a*/ 	.short	0x0000


	//----- nvinfo : EIATTR_MAXREG_COUNT
	.align		4
        /*002c*/ 	.byte	0x03, 0x1b
        /*002e*/ 	.short	0x00ff


	//----- nvinfo : EIATTR_NUM_BARRIERS
	.align		4
        /*0030*/ 	.byte	0x02, 0x4c
        /*0032*/ 	.byte	0x01
	.zero		1


	//----- nvinfo : EIATTR_MERCURY_ISA_VERSION
	.align		4
        /*0034*/ 	.byte	0x03, 0x5f
        /*0036*/ 	.short	0x0101


	//----- nvinfo : EIATTR_VRC_CTA_INIT_COUNT
	.align		4
        /*0038*/ 	.byte	0x02, 0x4a
	.zero		1
	.zero		1


	//----- nvinfo : EIATTR_EXIT_INSTR_OFFSETS
	.align		4
        /*003c*/ 	.byte	0x04, 0x1c
        /*003e*/ 	.short	(.L_31 - .L_30)


	//   ....[0]....
.L_30:
        /*0040*/ 	.word	0x00000150


	//----- nvinfo : EIATTR_CBANK_PARAM_SIZE
	.align		4
.L_31:
        /*0044*/ 	.byte	0x03, 0x19
        /*0046*/ 	.short	0x0010


	//----- nvinfo : EIATTR_PARAM_CBANK
	.align		4
        /*0048*/ 	.byte	0x04, 0x0a
        /*004a*/ 	.short	(.L_33 - .L_32)
	.align		4
.L_32:
        /*004c*/ 	.word	index@(.nv.constant0._Z14transposeNaivePfPKf)
        /*0050*/ 	.short	0x0380
        /*0052*/ 	.short	0x0010


	//----- nvinfo : EIATTR_SW_WAR
	.align		4
.L_33:
        /*0054*/ 	.byte	0x04, 0x36
        /*0056*/ 	.short	(.L_35 - .L_34)
.L_34:
        /*0058*/ 	.word	0x00000008
.L_35:


//--------------------- .nv.callgraph             --------------------------
	.section	.nv.callgraph,"",@"SHT_CUDA_CALLGRAPH"
	.align	4
	.sectionentsize	8
	.align		4
        /*0000*/ 	.word	0x00000000
	.align		4
        /*0004*/ 	.word	0xffffffff
	.align		4
        /*0008*/ 	.word	0x00000000
	.align		4
        /*000c*/ 	.word	0xfffffffe
	.align		4
        /*0010*/ 	.word	0x00000000
	.align		4
        /*0014*/ 	.word	0xfffffffd
	.align		4
        /*0018*/ 	.word	0x00000000
	.align		4
        /*001c*/ 	.word	0xfffffffc


//--------------------- .text._Z15transposePaddedPfPKf --------------------------
	.section	.text._Z15transposePaddedPfPKf,"ax",@progbits
	.align	128
        .global         _Z15transposePaddedPfPKf
        .type           _Z15transposePaddedPfPKf,@function
        .size           _Z15transposePaddedPfPKf,(.L_x_2 - _Z15transposePaddedPfPKf)
        .other          _Z15transposePaddedPfPKf,@"STO_CUDA_ENTRY STV_DEFAULT"
_Z15transposePaddedPfPKf:
.text._Z15transposePaddedPfPKf:
[----:B------:R-:W-:Y:S01]  /*0000*/  LDC R1, c[0x0][0x37c] ;  /* 0x0000df00ff017b82 */ /* 0x000fe20000000800 */
[----:B------:R-:W0:Y:S07]  /*0010*/  S2R R9, SR_TID.X ;  /* 0x0000000000097919 */ /* 0x000e2e0000002100 */
[----:B------:R-:W1:Y:S01]  /*0020*/  LDC.64 R2, c[0x0][0x388] ;  /* 0x0000e200ff027b82 */ /* 0x000e620000000a00 */
[----:B------:R-:W2:Y:S01]  /*0030*/  LDCU.64 UR4, c[0x0][0x358] ;  /* 0x00006b00ff0477ac */ /* 0x000ea20008000a00 */
[----:B------:R-:W0:Y:S02]  /*0040*/  S2R R11, SR_TID.Y ;  /* 0x00000000000b7919 */ /* 0x000e240000002200 */
[----:B0-----:R-:W-:-:S05]  /*0050*/  LEA R5, R9, R11, 0x5 ;  /* 0x0000000b09057211 */ /* 0x001fca00078e28ff */
[----:B-1----:R-:W-:-:S05]  /*0060*/  IMAD.WIDE.U32 R2, R5, 0x4, R2 ;  /* 0x0000000405027825 */ /* 0x002fca00078e0002 */
[----:B--2---:R0:W2:Y:S01]  /*0070*/  LDG.E.CONSTANT R0, desc[UR4][R2.64] ;  /* 0x0000000402007981 */ /* 0x0040a2000c1e9900 */
[----:B------:R-:W-:Y:S01]  /*0080*/  MOV R4, 0x400 ;  /* 0x0000040000047802 */ /* 0x000fe20000000f00 */
[----:B------:R-:W1:Y:S01]  /*0090*/  S2R R7, SR_CgaCtaId ;  /* 0x0000000000077919 */ /* 0x000e620000008800 */
[----:B0-----:R-:W0:Y:S02]  /*00a0*/  LDC.64 R2, c[0x0][0x380] ;  /* 0x0000e000ff027b82 */ /* 0x001e240000000a00 */
[----:B0-----:R-:W-:Y:S01]  /*00b0*/  IMAD.WIDE.U32 R2, R5, 0x4, R2 ;  /* 0x0000000405027825 */ /* 0x001fe200078e0002 */
[----:B-1----:R-:W-:-:S05]  /*00c0*/  LEA R4, R7, R4, 0x18 ;  /* 0x0000000407047211 */ /* 0x002fca00078ec0ff */
[--C-:B------:R-:W-:Y:S02]  /*00d0*/  IMAD R6, R11, 0x84, R4.reuse ;  /* 0x000000840b067824 */ /* 0x100fe400078e0204 */
[----:B------:R-:W-:-:S03]  /*00e0*/  IMAD R4, R9, 0x84, R4 ;  /* 0x0000008409047824 */ /* 0x000fc600078e0204 */
[----:B------:R-:W-:Y:S02]  /*00f0*/  LEA R7, R9, R6, 0x2 ;  /* 0x0000000609077211 */ /* 0x000fe400078e10ff */
[----:B------:R-:W-:-:S03]  /*0100*/  LEA R4, R11, R4, 0x2 ;  /* 0x000000040b047211 */ /* 0x000fc600078e10ff */
[----:B--2---:R-:W-:Y:S01]  /*0110*/  STS [R7], R0 ;  /* 0x0000000007007388 */ /* 0x004fe20000000800 */
[----:B------:R-:W-:Y:S06]  /*0120*/  BAR.SYNC.DEFER_BLOCKING 0x0 ;  /* 0x0000000000007b1d */ /* 0x000fec0000010000 */
[----:B------:R-:W0:Y:S04]  /*0130*/  LDS R9, [R4] ;  /* 0x0000000004097984 */ /* 0x000e280000000800 */
[----:B0-----:R-:W-:Y:S01]  /*0140*/  STG.E desc[UR4][R2.64], R9 ;  /* 0x0000000902007986 */ /* 0x001fe2000c101904 */
[----:B------:R-:W-:Y:S05]  /*0150*/  EXIT ;  /* 0x000000000000794d */ /* 0x000fea0003800000 */
.L_x_0:
[----:B------:R-:W-:-:S00]  /*0160*/  BRA `(.L_x_0) ;  /* 0xfffffffc00fc7947 */ /* 0x000fc0000383ffff */
[----:B------:R-:W-:-:S00]  /*0170*/  NOP ;  /* 0x0000000000007918 */ /* 0x000fc00000000000 */
        /* <DEDUP_REMOVED lines=8> */
.L_x_2:


//--------------------- .text._Z14transposeNaivePfPKf --------------------------
	.section	.text._Z14transposeNaivePfPKf,"ax",@progbits
	.align	128
        .global         _Z14transposeNaivePfPKf
        .type           _Z14transposeNaivePfPKf,@function
        .size           _Z14transposeNaivePfPKf,(.L_x_3 - _Z14transposeNaivePfPKf)
        .other          _Z14transposeNaivePfPKf,@"STO_CUDA_ENTRY STV_DEFAULT"
_Z14transposeNaivePfPKf:
.text._Z14transposeNaivePfPKf:
        /* <DEDUP_REMOVED lines=8> */
[----:B------:R-:W1:Y:S01]  /*0080*/  S2UR UR5, SR_CgaCtaId ;  /* 0x00000000000579c3 */ /* 0x000e620000008800 */
[----:B------:R-:W-:-:S07]  /*0090*/  UMOV UR4, 0x400 ;  /* 0x0000040000047882 */ /* 0x000fce0000000000 */
[----:B0-----:R-:W0:Y:S01]  /*00a0*/  LDC.64 R2, c[0x0][0x380] ;  /* 0x0000e000ff027b82 */ /* 0x001e220000000a00 */
[----:B-1----:R-:W-:-:S06]  /*00b0*/  ULEA UR4, UR5, UR4, 0x18 ;  /* 0x0000000405047291 */ /* 0x002fcc000f8ec0ff */
[C---:B------:R-:W-:Y:S02]  /*00c0*/  LEA R4, R8.reuse, UR4, 0x7 ;  /* 0x0000000408047c11 */ /* 0x040fe4000f8e38ff */
[----:B------:R-:W-:Y:S01]  /*00d0*/  LEA R6, R7, UR4, 0x7 ;  /* 0x0000000407067c11 */ /* 0x000fe2000f8e38ff */
[----:B0-----:R-:W-:Y:S01]  /*00e0*/  IMAD.WIDE.U32 R2, R5, 0x4, R2 ;  /* 0x0000000405027825 */ /* 0x001fe200078e0002 */
[----:B------:R-:W-:Y:S02]  /*00f0*/  LEA R7, R7, R4, 0x2 ;  /* 0x0000000407077211 */ /* 0x000fe400078e10ff */
[----:B------:R-:W-:-:S03]  /*0100*/  LEA R6, R8, R6, 0x2 ;  /* 0x0000000608067211 */ /* 0x000fc600078e10ff */
[----:B--2---:R-:W-:Y:S01]  /*0110*/  STS [R7], R0 ;  /* 0x0000000007007388 */ /* 0x004fe20000000800 */
[----:B------:R-:W-:Y:S06]  /*0120*/  BAR.SYNC.DEFER_BLOCKING 0x0 ;  /* 0x0000000000007b1d */ /* 0x000fec0000010000 */
[----:B------:R-:W0:Y:S04]  /*0130*/  LDS R9, [R6] ;  /* 0x0000000006097984 */ /* 0x000e280000000800 */
[----:B0-----:R-:W-:Y:S01]  /*0140*/  STG.E desc[UR6][R2.64], R9 ;  /* 0x0000000902007986 */ /* 0x001fe2000c101906 */
[----:B------:R-:W-:Y:S05]  /*0150*/  EXIT ;  /* 0x000000000000794d */ /* 0x000fea0003800000 */
.L_x_1:
        /* <DEDUP_REMOVED lines=10> */
.L_x_3:


//--------------------- .nv.shared._Z15transposePaddedPfPKf --------------------------
	.section	.nv.shared._Z15transposePaddedPfPKf,"aw",@nobits
	.sectionflags	@""
	.align	4
.nv.shared._Z15transposePaddedPfPKf:
	.zero		5248


//--------------------- .nv.shared.reserved.0     --------------------------
	.section	.nv.shared.reserved.0,"aw",@nobits
	.weak		__nv_reservedSMEM_offset_0_alias
	.size		__nv_reservedSMEM_offset_0_alias, 0, 64
	.other		__nv_reservedSMEM_offset_0_alias,@"STO_CUDA_RESERVED_SHARED STV_DEFAULT"
__nv_reservedSMEM_offset_0_alias:
	.zero		0
	.zero		64


//--------------------- .nv.shared._Z14transposeNaivePfPKf --------------------------
	.section	.nv.shared._Z14transposeNaivePfPKf,"aw",@nobits
	.sectionflags	@""
	.align	4
.nv.shared._Z14transposeNaivePfPKf:
	.zero		5120


//--------------------- .nv.constant0._Z15transposePaddedPfPKf --------------------------
	.section	.nv.constant0._Z15transposePaddedPfPKf,"a",@progbits
	.sectionflags	@""
	.align	4
.nv.constant0._Z15transposePaddedPfPKf:
	.zero		912


//--------------------- .nv.constant0._Z14transposeNaivePfPKf --------------------------
	.section	.nv.constant0._Z14transposeNaivePfPKf,"a",@progbits
	.sectionflags	@""
	.align	4
.nv.constant0._Z14transposeNaivePfPKf:
	.zero		912


//--------------------- SYMBOLS --------------------------

	.type		.nv.reservedSmem.offset0,@object
	.size		.nv.reservedSmem.offset0,0x4
	.type		.nv.reservedSmem.cap,@object
	.size		.nv.reservedSmem.cap,0x4
